//
// Generated by NVIDIA NVVM Compiler
//
// Compiler Build ID: CL-36424714
// Cuda compilation tools, release 13.0, V13.0.88
// Based on NVVM 20.0.0
//

.version 9.0
.target sm_100
.address_size 64

	// .globl	_Z6primesPi

.visible .entry _Z6primesPi(
	.param .u64 .ptr .align 1 _Z6primesPi_param_0
)
{
	.reg .pred 	%p<5>;
	.reg .b32 	%r<20>;
	.reg .b64 	%rd<5>;

	ld.param.u64 	%rd2, [_Z6primesPi_param_0];
	cvta.to.global.u64 	%rd1, %rd2;
	mov.u32 	%r9, %ctaid.x;
	mov.u32 	%r10, %ntid.x;
	mov.u32 	%r11, %tid.x;
	mad.lo.s32 	%r12, %r9, %r10, %r11;
	mul.lo.s32 	%r1, %r12, 40;
	add.s32 	%r2, %r1, 1000;
	mov.b32 	%r18, 0;
$L__BB0_1:
	add.s32 	%r4, %r2, %r18;
	setp.lt.s32 	%p1, %r4, 4;
	@%p1 bra 	$L__BB0_5;
	mov.b32 	%r19, 2;
	bra.uni 	$L__BB0_4;
$L__BB0_3:
	add.s32 	%r5, %r19, 1;
	mad.lo.s32 	%r15, %r19, %r19, %r19;
	add.s32 	%r16, %r15, %r5;
	setp.gt.s32 	%p3, %r16, %r4;
	mov.u32 	%r19, %r5;
	@%p3 bra 	$L__BB0_5;
$L__BB0_4:
	rem.u32 	%r14, %r4, %r19;
	setp.eq.s32 	%p2, %r14, 0;
	@%p2 bra 	$L__BB0_6;
	bra.uni 	$L__BB0_3;
$L__BB0_5:
	add.s32 	%r17, %r1, %r18;
	mul.wide.s32 	%rd3, %r17, 4;
	add.s64 	%rd4, %rd1, %rd3;
	st.global.u32 	[%rd4], %r4;
$L__BB0_6:
	add.s32 	%r18, %r18, 1;
	setp.ne.s32 	%p4, %r18, 40;
	@%p4 bra 	$L__BB0_1;
	ret;

}


// ===== COMPILED SASS (sm_100) =====

	.target	sm_100

	.elftype	@"ET_EXEC"


//--------------------- .note.nv.tkinfo           --------------------------
	.section	.note.nv.tkinfo,"",@"SHT_NOTE"
	.sectionflags	@"SHF_NOTE_NV_TKINFO"
	.tkinfo
        /*0018*/ 	.word	0x00000002
        /*0030*/ 	.string	""
        /*0030*/ 	.string	"ptxas"
        /*0030*/ 	.string	"Cuda compilation tools, release 13.0, V13.0.88"
        /*0030*/ 	.string	"Build cuda_13.0.r13.0/compiler.36424714_0"
        /*0030*/ 	.string	"-arch sm_100 -m 64 "



//--------------------- .note.nv.cuinfo           --------------------------
	.section	.note.nv.cuinfo,"",@"SHT_NOTE"
	.sectionflags	@"SHF_NOTE_NV_CUINFO"
        /*0018*/ 	.short	0x0002
        /*001a*/ 	.short	0x0064
        /*001c*/ 	.short	0x0082
	.zero		2


//--------------------- .nv.info                  --------------------------
	.section	.nv.info,"",@"SHT_CUDA_INFO"
	.align	4


	//----- nvinfo : EIATTR_REGCOUNT
	.align		4
        /*0000*/ 	.byte	0x04, 0x2f
        /*0002*/ 	.short	(.L_1 - .L_0)
	.align		4
.L_0:
        /*0004*/ 	.word	index@(_Z6primesPi)
        /*0008*/ 	.word	0x0000000c


	//----- nvinfo : EIATTR_FRAME_SIZE
	.align		4
.L_1:
        /*000c*/ 	.byte	0x04, 0x11
        /*000e*/ 	.short	(.L_3 - .L_2)
	.align		4
.L_2:
        /*0010*/ 	.word	index@(_Z6primesPi)
        /*0014*/ 	.word	0x00000000


	//----- nvinfo : EIATTR_MIN_STACK_SIZE
	.align		4
.L_3:
        /*0018*/ 	.byte	0x04, 0x12
        /*001a*/ 	.short	(.L_5 - .L_4)
	.align		4
.L_4:
        /*001c*/ 	.word	index@(_Z6primesPi)
        /*0020*/ 	.word	0x00000000
.L_5:


//--------------------- .nv.compat                --------------------------
	.section	.nv.compat,"",@"SHT_CUDA_COMPAT_INFO"
	.align	4
        /*0000*/ 	.byte	0x02, 0x09, 0x00, 0x00, 0x02, 0x02, 0x01, 0x00, 0x02, 0x05, 0x05, 0x00, 0x03, 0x07, 0x01, 0x01
        /*0010*/ 	.byte	0x02, 0x03, 0x00, 0x00, 0x02, 0x06, 0x01, 0x00, 0x04, 0x0b, 0x08, 0x00, 0x09, 0x00, 0x00, 0x00
        /*0020*/ 	.byte	0x00, 0x00, 0x00, 0x00


//--------------------- .nv.info._Z6primesPi      --------------------------
	.section	.nv.info._Z6primesPi,"",@"SHT_CUDA_INFO"
	.sectionflags	@""
	.align	4


	//----- nvinfo : EIATTR_CUDA_API_VERSION
	.align		4
        /*0000*/ 	.byte	0x04, 0x37
        /*0002*/ 	.short	(.L_7 - .L_6)
.L_6:
        /*0004*/ 	.word	0x00000082


	//----- nvinfo : EIATTR_KPARAM_INFO
	.align		4
.L_7:
        /*0008*/ 	.byte	0x04, 0x17
        /*000a*/ 	.short	(.L_9 - .L_8)
.L_8:
        /*000c*/ 	.word	0x00000000
        /*0010*/ 	.short	0x0000
        /*0012*/ 	.short	0x0000
        /*0014*/ 	.byte	0x00, 0xf5, 0x21, 0x00


	//----- nvinfo : EIATTR_SPARSE_MMA_MASK
	.align		4
.L_9:
        /*0018*/ 	.byte	0x03, 0x50
        /*001a*/ 	.short	0x0000


	//----- nvinfo : EIATTR_MAXREG_COUNT
	.align		4
        /*001c*/ 	.byte	0x03, 0x1b
        /*001e*/ 	.short	0x00ff


	//----- nvinfo : EIATTR_MERCURY_ISA_VERSION
	.align		4
        /*0020*/ 	.byte	0x03, 0x5f
        /*0022*/ 	.short	0x0101


	//----- nvinfo : EIATTR_VRC_CTA_INIT_COUNT
	.align		4
        /*0024*/ 	.byte	0x02, 0x4a
	.zero		1
	.zero		1


	//----- nvinfo : EIATTR_EXIT_INSTR_OFFSETS
	.align		4
        /*0028*/ 	.byte	0x04, 0x1c
        /*002a*/ 	.short	(.L_11 - .L_10)


	//   ....[0]....
.L_10:
        /*002c*/ 	.word	0x000002e0


	//----- nvinfo : EIATTR_CRS_STACK_SIZE
	.align		4
.L_11:
        /*0030*/ 	.byte	0x04, 0x1e
        /*0032*/ 	.short	(.L_13 - .L_12)
.L_12:
        /*0034*/ 	.word	0x00000000


	//----- nvinfo : EIATTR_CBANK_PARAM_SIZE
	.align		4
.L_13:
        /*0038*/ 	.byte	0x03, 0x19
        /*003a*/ 	.short	0x0008


	//----- nvinfo : EIATTR_PARAM_CBANK
	.align		4
        /*003c*/ 	.byte	0x04, 0x0a
        /*003e*/ 	.short	(.L_15 - .L_14)
	.align		4
.L_14:
        /*0040*/ 	.word	index@(.nv.constant0._Z6primesPi)
        /*0044*/ 	.short	0x0380
        /*0046*/ 	.short	0x0008


	//----- nvinfo : EIATTR_SW_WAR
	.align		4
.L_15:
        /*0048*/ 	.byte	0x04, 0x36
        /*004a*/ 	.short	(.L_17 - .L_16)
.L_16:
        /*004c*/ 	.word	0x00000008
.L_17:


//--------------------- .nv.callgraph             --------------------------
	.section	.nv.callgraph,"",@"SHT_CUDA_CALLGRAPH"
	.align	4
	.sectionentsize	8
	.align		4
        /*0000*/ 	.word	0x00000000
	.align		4
        /*0004*/ 	.word	0xffffffff
	.align		4
        /*0008*/ 	.word	0x00000000
	.align		4
        /*000c*/ 	.word	0xfffffffe
	.align		4
        /*0010*/ 	.word	0x00000000
	.align		4
        /*0014*/ 	.word	0xfffffffd
	.align		4
        /*0018*/ 	.word	0x00000000
	.align		4
        /*001c*/ 	.word	0xfffffffc


//--------------------- .text._Z6primesPi         --------------------------
	.section	.text._Z6primesPi,"ax",@progbits
	.align	128
        .global         _Z6primesPi
        .type           _Z6primesPi,@function
        .size           _Z6primesPi,(.L_x_6 - _Z6primesPi)
        .other          _Z6primesPi,@"STO_CUDA_ENTRY STV_DEFAULT"
_Z6primesPi:
.text._Z6primesPi:
[----:B------:R-:W-:Y:S01]  /*0000*/  LDC R1, c[0x0][0x37c] ;  /* 0x0000df00ff017b82 */ /* 0x000fe20000000800 */
[----:B------:R-:W0:Y:S07]  /*0010*/  S2R R3, SR_TID.X ;  /* 0x0000000000037919 */ /* 0x000e2e0000002100 */
[----:B------:R-:W0:Y:S01]  /*0020*/  S2UR UR6, SR_CTAID.X ;  /* 0x00000000000679c3 */ /* 0x000e220000002500 */
[----:B------:R-:W-:Y:S01]  /*0030*/  HFMA2 R7, -RZ, RZ, 0, 2.384185791015625e-06 ;  /* 0x00000028ff077431 */ /* 0x000fe200000001ff */
[----:B------:R-:W-:Y:S01]  /*0040*/  MOV R5, RZ ;  /* 0x000000ff00057202 */ /* 0x000fe20000000f00 */
[----:B------:R-:W1:Y:S05]  /*0050*/  LDCU.64 UR4, c[0x0][0x358] ;  /* 0x00006b00ff0477ac */ /* 0x000e6a0008000a00 */
[----:B------:R-:W0:Y:S02]  /*0060*/  LDC R0, c[0x0][0x360] ;  /* 0x0000d800ff007b82 */ /* 0x000e240000000800 */
[----:B0-----:R-:W-:-:S04]  /*0070*/  IMAD R0, R0, UR6, R3 ;  /* 0x0000000600007c24 */ /* 0x001fc8000f8e0203 */
[----:B-1----:R-:W-:-:S07]  /*0080*/  IMAD R4, R0, R7, 0x3e8 ;  /* 0x000003e800047424 */ /* 0x002fce00078e0207 */
.L_x_4:
[----:B0-----:R-:W-:Y:S01]  /*0090*/  IMAD.IADD R8, R4, 0x1, R5 ;  /* 0x0000000104087824 */ /* 0x001fe200078e0205 */
[----:B------:R-:W-:Y:S04]  /*00a0*/  BSSY.RECONVERGENT B0, `(.L_x_0) ;  /* 0x0000020000007945 */ /* 0x000fe80003800200 */
[----:B------:R-:W-:-:S13]  /*00b0*/  ISETP.GE.AND P0, PT, R8, 0x4, PT ;  /* 0x000000040800780c */ /* 0x000fda0003f06270 */
[----:B------:R-:W-:Y:S05]  /*00c0*/  @!P0 BRA `(.L_x_1) ;  /* 0x0000000000648947 */ /* 0x000fea0003800000 */
[----:B------:R-:W-:-:S07]  /*00d0*/  HFMA2 R6, -RZ, RZ, 0, 1.1920928955078125e-07 ;  /* 0x00000002ff067431 */ /* 0x000fce00000001ff */
.L_x_3:
[----:B------:R-:W0:Y:S01]  /*00e0*/  I2F.U32.RP R7, R6 ;  /* 0x0000000600077306 */ /* 0x000e220000209000 */
[----:B------:R-:W-:-:S07]  /*00f0*/  ISETP.NE.U32.AND P1, PT, R6, RZ, PT ;  /* 0x000000ff0600720c */ /* 0x000fce0003f25070 */
[----:B0-----:R-:W0:Y:S02]  /*0100*/  MUFU.RCP R7, R7 ;  /* 0x0000000700077308 */ /* 0x001e240000001000 */
[----:B0-----:R-:W-:-:S06]  /*0110*/  VIADD R2, R7, 0xffffffe ;  /* 0x0ffffffe07027836 */ /* 0x001fcc0000000000 */
[----:B------:R0:W1:Y:S02]  /*0120*/  F2I.FTZ.U32.TRUNC.NTZ R3, R2 ;  /* 0x0000000200037305 */ /* 0x000064000021f000 */
[----:B0-----:R-:W-:Y:S01]  /*0130*/  IMAD.MOV.U32 R2, RZ, RZ, RZ ;  /* 0x000000ffff027224 */ /* 0x001fe200078e00ff */
[----:B-1----:R-:W-:-:S05]  /*0140*/  IADD3 R9, PT, PT, RZ, -R3, RZ ;  /* 0x80000003ff097210 */ /* 0x002fca0007ffe0ff */
[----:B------:R-:W-:-:S04]  /*0150*/  IMAD R9, R9, R6, RZ ;  /* 0x0000000609097224 */ /* 0x000fc800078e02ff */
[----:B------:R-:W-:-:S06]  /*0160*/  IMAD.HI.U32 R3, R3, R9, R2 ;  /* 0x0000000903037227 */ /* 0x000fcc00078e0002 */
[----:B------:R-:W-:-:S05]  /*0170*/  IMAD.HI.U32 R3, R3, R8, RZ ;  /* 0x0000000803037227 */ /* 0x000fca00078e00ff */
[----:B------:R-:W-:-:S05]  /*0180*/  IADD3 R3, PT, PT, -R3, RZ, RZ ;  /* 0x000000ff03037210 */ /* 0x000fca0007ffe1ff */
[----:B------:R-:W-:-:S05]  /*0190*/  IMAD R3, R6, R3, R8 ;  /* 0x0000000306037224 */ /* 0x000fca00078e0208 */
[----:B------:R-:W-:-:S13]  /*01a0*/  ISETP.GE.U32.AND P0, PT, R3, R6, PT ;  /* 0x000000060300720c */ /* 0x000fda0003f06070 */
[----:B------:R-:W-:-:S05]  /*01b0*/  @P0 IMAD.IADD R3, R3, 0x1, -R6 ;  /* 0x0000000103030824 */ /* 0x000fca00078e0a06 */
[----:B------:R-:W-:-:S13]  /*01c0*/  ISETP.GE.U32.AND P0, PT, R3, R6, PT ;  /* 0x000000060300720c */ /* 0x000fda0003f06070 */
[-C--:B------:R-:W-:Y:S02]  /*01d0*/  @P0 IADD3 R3, PT, PT, R3, -R6.reuse, RZ ;  /* 0x8000000603030210 */ /* 0x080fe40007ffe0ff */
[----:B------:R-:W-:-:S04]  /*01e0*/  @!P1 LOP3.LUT R3, RZ, R6, RZ, 0x33, !PT ;  /* 0x00000006ff039212 */ /* 0x000fc800078e33ff */
[----:B------:R-:W-:-:S13]  /*01f0*/  ISETP.NE.AND P0, PT, R3, RZ, PT ;  /* 0x000000ff0300720c */ /* 0x000fda0003f05270 */
[----:B------:R-:W-:Y:S05]  /*0200*/  @!P0 BRA `(.L_x_2) ;  /* 0x0000000000248947 */ /* 0x000fea0003800000 */
[C---:B------:R-:W-:Y:S02]  /*0210*/  IMAD R3, R6.reuse, R6, R6 ;  /* 0x0000000606037224 */ /* 0x040fe400078e0206 */
[----:B------:R-:W-:-:S05]  /*0220*/  VIADD R6, R6, 0x1 ;  /* 0x0000000106067836 */ /* 0x000fca0000000000 */
[----:B------:R-:W-:-:S04]  /*0230*/  IADD3 R3, PT, PT, R6, R3, RZ ;  /* 0x0000000306037210 */ /* 0x000fc80007ffe0ff */
[----:B------:R-:W-:-:S13]  /*0240*/  ISETP.GT.AND P0, PT, R3, R8, PT ;  /* 0x000000080300720c */ /* 0x000fda0003f04270 */
[----:B------:R-:W-:Y:S05]  /*0250*/  @!P0 BRA `(.L_x_3) ;  /* 0xfffffffc00a08947 */ /* 0x000fea000383ffff */
.L_x_1:
[----:B------:R-:W0:Y:S01]  /*0260*/  LDC.64 R2, c[0x0][0x380] ;  /* 0x0000e000ff027b82 */ /* 0x000e220000000a00 */
[----:B------:R-:W-:-:S04]  /*0270*/  IMAD R7, R0, 0x28, R5 ;  /* 0x0000002800077824 */ /* 0x000fc800078e0205 */
[----:B0-----:R-:W-:-:S05]  /*0280*/  IMAD.WIDE R2, R7, 0x4, R2 ;  /* 0x0000000407027825 */ /* 0x001fca00078e0202 */
[----:B------:R0:W-:Y:S02]  /*0290*/  STG.E desc[UR4][R2.64], R8 ;  /* 0x0000000802007986 */ /* 0x0001e4000c101904 */
.L_x_2:
[----:B------:R-:W-:Y:S05]  /*02a0*/  BSYNC.RECONVERGENT B0 ;  /* 0x0000000000007941 */ /* 0x000fea0003800200 */
.L_x_0:
[----:B------:R-:W-:-:S05]  /*02b0*/  VIADD R5, R5, 0x1 ;  /* 0x0000000105057836 */ /* 0x000fca0000000000 */
[----:B------:R-:W-:-:S13]  /*02c0*/  ISETP.NE.AND P0, PT, R5, 0x28, PT ;  /* 0x000000280500780c */ /* 0x000fda0003f05270 */
[----:B------:R-:W-:Y:S05]  /*02d0*/  @P0 BRA `(.L_x_4) ;  /* 0xfffffffc006c0947 */ /* 0x000fea000383ffff */
[----:B------:R-:W-:Y:S05]  /*02e0*/  EXIT ;  /* 0x000000000000794d */ /* 0x000fea0003800000 */
.L_x_5:
[----:B------:R-:W-:-:S00]  /*02f0*/  BRA `(.L_x_5) ;  /* 0xfffffffc00fc7947 */ /* 0x000fc0000383ffff */
[----:B------:R-:W-:-:S00]  /*0300*/  NOP ;  /* 0x0000000000007918 */ /* 0x000fc00000000000 */
[----:B------:R-:W-:-:S00]  /*0310*/  NOP ;  /* 0x0000000000007918 */ /* 0x000fc00000000000 */
[----:B------:R-:W-:-:S00]  /*0320*/  NOP ;  /* 0x0000000000007918 */ /* 0x000fc00000000000 */
[----:B------:R-:W-:-:S00]  /*0330*/  NOP ;  /* 0x0000000000007918 */ /* 0x000fc00000000000 */
[----:B------:R-:W-:-:S00]  /*0340*/  NOP ;  /* 0x0000000000007918 */ /* 0x000fc00000000000 */
[----:B------:R-:W-:-:S00]  /*0350*/  NOP ;  /* 0x0000000000007918 */ /* 0x000fc00000000000 */
[----:B------:R-:W-:-:S00]  /*0360*/  NOP ;  /* 0x0000000000007918 */ /* 0x000fc00000000000 */
[----:B------:R-:W-:-:S00]  /*0370*/  NOP ;  /* 0x0000000000007918 */ /* 0x000fc00000000000 */
.L_x_6:


//--------------------- .nv.shared.reserved.0     --------------------------
	.section	.nv.shared.reserved.0,"aw",@nobits
	.weak		__nv_reservedSMEM_offset_0_alias
	.size		__nv_reservedSMEM_offset_0_alias, 0, 64
	.other		__nv_reservedSMEM_offset_0_alias,@"STO_CUDA_RESERVED_SHARED STV_DEFAULT"
__nv_reservedSMEM_offset_0_alias:
	.zero		0
	.zero		64


//--------------------- .nv.constant0._Z6primesPi --------------------------
	.section	.nv.constant0._Z6primesPi,"a",@progbits
	.sectionflags	@""
	.align	4
.nv.constant0._Z6primesPi:
	.zero		904


//--------------------- SYMBOLS --------------------------

	.type		.nv.reservedSmem.offset0,@object
	.size		.nv.reservedSmem.offset0,0x4
